	.headerflags	@"EF_CUDA_TEXMODE_UNIFIED EF_CUDA_64BIT_ADDRESS EF_CUDA_ACCELERATORS EF_CUDA_SM90 EF_CUDA_VIRTUAL_SM(EF_CUDA_SM90)"
	.elftype	@"ET_EXEC"


//--------------------- .nv.info                  --------------------------
	.section	.nv.info,"",@"SHT_CUDA_INFO"
	.align	4


	//----- nvinfo : EIATTR_REGCOUNT
	.align		4
        /*0000*/ 	.byte	0x04, 0x2f
        /*0002*/ 	.short	(.L_1 - .L_0)
	.align		4
.L_0:
        /*0004*/ 	.word	index@(triton_poi_fused_cat_0)
        /*0008*/ 	.word	0x00000014


	//----- nvinfo : EIATTR_MIN_STACK_SIZE
	.align		4
.L_1:
        /*000c*/ 	.byte	0x04, 0x12
        /*000e*/ 	.short	(.L_3 - .L_2)
	.align		4
.L_2:
        /*0010*/ 	.word	index@(triton_poi_fused_cat_0)
        /*0014*/ 	.word	0x00000000


	//----- nvinfo : EIATTR_FRAME_SIZE
	.align		4
.L_3:
        /*0018*/ 	.byte	0x04, 0x11
        /*001a*/ 	.short	(.L_5 - .L_4)
	.align		4
.L_4:
        /*001c*/ 	.word	index@(triton_poi_fused_cat_0)
        /*0020*/ 	.word	0x00000000


	//----- nvinfo : EIATTR_MIN_STACK_SIZE
	.align		4
.L_5:
        /*0024*/ 	.byte	0x04, 0x12
        /*0026*/ 	.short	(.L_7 - .L_6)
	.align		4
.L_6:
        /*0028*/ 	.word	index@(triton_poi_fused_cat_0)
        /*002c*/ 	.word	0x00000000
.L_7:


//--------------------- .nv.info.triton_poi_fused_cat_0 --------------------------
	.section	.nv.info.triton_poi_fused_cat_0,"",@"SHT_CUDA_INFO"
	.sectionflags	@""
	.align	4


	//----- nvinfo : EIATTR_CUDA_API_VERSION
	.align		4
        /*0000*/ 	.byte	0x04, 0x37
        /*0002*/ 	.short	(.L_9 - .L_8)
.L_8:
        /*0004*/ 	.word	0x0000007c


	//----- nvinfo : EIATTR_KPARAM_INFO
	.align		4
.L_9:
        /*0008*/ 	.byte	0x04, 0x17
        /*000a*/ 	.short	(.L_11 - .L_10)
.L_10:
        /*000c*/ 	.word	0x00000000
        /*0010*/ 	.short	0x0002
        /*0012*/ 	.short	0x0010
        /*0014*/ 	.byte	0x00, 0xf0, 0x11, 0x00


	//----- nvinfo : EIATTR_KPARAM_INFO
	.align		4
.L_11:
        /*0018*/ 	.byte	0x04, 0x17
        /*001a*/ 	.short	(.L_13 - .L_12)
.L_12:
        /*001c*/ 	.word	0x00000000
        /*0020*/ 	.short	0x0001
        /*0022*/ 	.short	0x0008
        /*0024*/ 	.byte	0x00, 0xf4, 0x21, 0x00


	//----- nvinfo : EIATTR_KPARAM_INFO
	.align		4
.L_13:
        /*0028*/ 	.byte	0x04, 0x17
        /*002a*/ 	.short	(.L_15 - .L_14)
.L_14:
        /*002c*/ 	.word	0x00000000
        /*0030*/ 	.short	0x0000
        /*0032*/ 	.short	0x0000
        /*0034*/ 	.byte	0x00, 0xf4, 0x21, 0x00


	//----- nvinfo : EIATTR_SPARSE_MMA_MASK
	.align		4
.L_15:
        /*0038*/ 	.byte	0x03, 0x50
        /*003a*/ 	.short	0x0000


	//----- nvinfo : EIATTR_MAXREG_COUNT
	.align		4
        /*003c*/ 	.byte	0x03, 0x1b
        /*003e*/ 	.short	0x00ff


	//----- nvinfo : EIATTR_EXIT_INSTR_OFFSETS
	.align		4
        /*0040*/ 	.byte	0x04, 0x1c
        /*0042*/ 	.short	(.L_17 - .L_16)


	//   ....[0]....
.L_16:
        /*0044*/ 	.word	0x00000320


	//   ....[1]....
        /*0048*/ 	.word	0x00000340


	//----- nvinfo : EIATTR_REQNTID
	.align		4
.L_17:
        /*004c*/ 	.byte	0x04, 0x10
        /*004e*/ 	.short	(.L_19 - .L_18)
.L_18:
        /*0050*/ 	.word	0x00000080
        /*0054*/ 	.word	0x00000001
        /*0058*/ 	.word	0x00000001


	//----- nvinfo : EIATTR_CBANK_PARAM_SIZE
	.align		4
.L_19:
        /*005c*/ 	.byte	0x03, 0x19
        /*005e*/ 	.short	0x0014


	//----- nvinfo : EIATTR_PARAM_CBANK
	.align		4
        /*0060*/ 	.byte	0x04, 0x0a
        /*0062*/ 	.short	(.L_21 - .L_20)
	.align		4
.L_20:
        /*0064*/ 	.word	index@(.nv.constant0.triton_poi_fused_cat_0)
        /*0068*/ 	.short	0x0210
        /*006a*/ 	.short	0x0014


	//----- nvinfo : EIATTR_SW_WAR
	.align		4
.L_21:
        /*006c*/ 	.byte	0x04, 0x36
        /*006e*/ 	.short	(.L_23 - .L_22)
.L_22:
        /*0070*/ 	.word	0x00000008
.L_23:


//--------------------- .nv.callgraph             --------------------------
	.section	.nv.callgraph,"",@"SHT_CUDA_CALLGRAPH"
	.align	4
	.sectionentsize	8
	.align		4
        /*0000*/ 	.word	0x00000000
	.align		4
        /*0004*/ 	.word	0xffffffff
	.align		4
        /*0008*/ 	.word	0x00000000
	.align		4
        /*000c*/ 	.word	0xfffffffe
	.align		4
        /*0010*/ 	.word	0x00000000
	.align		4
        /*0014*/ 	.word	0xfffffffd
	.align		4
        /*0018*/ 	.word	0x00000000
	.align		4
        /*001c*/ 	.word	0xfffffffc


//--------------------- .text.triton_poi_fused_cat_0 --------------------------
	.section	.text.triton_poi_fused_cat_0,"ax",@progbits
	.align	128
        .global         triton_poi_fused_cat_0
        .type           triton_poi_fused_cat_0,@function
        .size           triton_poi_fused_cat_0,(.L_x_1 - triton_poi_fused_cat_0)
        .other          triton_poi_fused_cat_0,@"STO_CUDA_ENTRY STV_DEFAULT"
triton_poi_fused_cat_0:
.text.triton_poi_fused_cat_0:
[----:B------:R-:W0:Y:S02]  /*0000*/  LDC R1, c[0x0][0x28] ;  /* 0x00000a00ff017b82 */ /* 0x000e240000000800 */
[----:B------:R-:W1:Y:S01]  /*0010*/  S2R R0, SR_TID.X ;  /* 0x0000000000007919 */ /* 0x000e620000002100 */
[----:B------:R-:W-:Y:S01]  /*0020*/  CS2R R12, SRZ ;  /* 0x00000000000c7805 */ /* 0x000fe2000001ff00 */
[----:B------:R-:W-:Y:S01]  /*0030*/  ULDC.64 UR4, c[0x0][0x208] ;  /* 0x0000820000047ab9 */ /* 0x000fe20000000a00 */
[----:B------:R-:W2:Y:S01]  /*0040*/  S2R R3, SR_CTAID.X ;  /* 0x0000000000037919 */ /* 0x000ea20000002500 */
[----:B-1----:R-:W-:-:S05]  /*0050*/  IMAD.SHL.U32 R0, R0, 0x2, RZ ;  /* 0x0000000200007824 */ /* 0x002fca00078e00ff */
[----:B------:R-:W-:-:S05]  /*0060*/  LOP3.LUT R0, R0, 0xfe, RZ, 0xc0, !PT ;  /* 0x000000fe00007812 */ /* 0x000fca00078ec0ff */
[----:B--2---:R-:W-:-:S04]  /*0070*/  IMAD R0, R3, 0x100, R0 ;  /* 0x0000010003007824 */ /* 0x004fc800078e0200 */
[C---:B------:R-:W-:Y:S01]  /*0080*/  IMAD.HI R5, R0.reuse, 0x2aaaaaab, RZ ;  /* 0x2aaaaaab00057827 */ /* 0x040fe200078e02ff */
[----:B------:R-:W-:-:S03]  /*0090*/  ISETP.GE.AND P2, PT, R0, 0x180, PT ;  /* 0x000001800000780c */ /* 0x000fc60003f46270 */
[----:B------:R-:W-:Y:S01]  /*00a0*/  VIADD R4, R0, 0x1 ;  /* 0x0000000100047836 */ /* 0x000fe20000000000 */
[----:B------:R-:W-:-:S03]  /*00b0*/  SHF.R.U32.HI R6, RZ, 0x1f, R5 ;  /* 0x0000001fff067819 */ /* 0x000fc60000011605 */
[----:B------:R-:W-:Y:S01]  /*00c0*/  IMAD.HI R9, R4, 0x2aaaaaab, RZ ;  /* 0x2aaaaaab04097827 */ /* 0x000fe200078e02ff */
[CC--:B------:R-:W-:Y:S02]  /*00d0*/  LEA.HI.SX32 R7, R5.reuse, R6.reuse, 0x1f ;  /* 0x0000000605077211 */ /* 0x0c0fe400078ffaff */
[----:B------:R-:W-:Y:S02]  /*00e0*/  LEA.HI R5, R5, R6, RZ, 0x1c ;  /* 0x0000000605057211 */ /* 0x000fe400078fe0ff */
[----:B------:R-:W-:Y:S02]  /*00f0*/  SHF.R.S32.HI R2, RZ, 0x1f, R7 ;  /* 0x0000001fff027819 */ /* 0x000fe40000011407 */
[----:B------:R-:W-:Y:S02]  /*0100*/  SHF.R.U32.HI R6, RZ, 0x1, R9 ;  /* 0x00000001ff067819 */ /* 0x000fe40000011609 */
[----:B------:R-:W-:Y:S02]  /*0110*/  LEA.HI R2, R2, R7, RZ, 0x3 ;  /* 0x0000000702027211 */ /* 0x000fe400078f18ff */
[----:B------:R-:W-:-:S02]  /*0120*/  LEA.HI R9, R9, R6, RZ, 0x1 ;  /* 0x0000000609097211 */ /* 0x000fc400078f08ff */
[----:B------:R-:W-:Y:S02]  /*0130*/  LOP3.LUT R8, R2, 0xfffffff8, RZ, 0xc0, !PT ;  /* 0xfffffff802087812 */ /* 0x000fe400078ec0ff */
[----:B------:R-:W1:Y:S01]  /*0140*/  LDC.64 R2, c[0x0][0x210] ;  /* 0x00008400ff027b82 */ /* 0x000e620000000a00 */
[----:B------:R-:W-:Y:S02]  /*0150*/  IMAD R9, R9, -0xc, R4 ;  /* 0xfffffff409097824 */ /* 0x000fe400078e0204 */
[C---:B------:R-:W-:Y:S02]  /*0160*/  IMAD.IADD R8, R7.reuse, 0x1, -R8 ;  /* 0x0000000107087824 */ /* 0x040fe400078e0a08 */
[----:B------:R-:W-:Y:S02]  /*0170*/  IMAD R7, R7, -0xc, R0 ;  /* 0xfffffff407077824 */ /* 0x000fe400078e0200 */
[----:B------:R-:W-:Y:S01]  /*0180*/  IMAD R5, R5, 0x4, R8 ;  /* 0x0000000405057824 */ /* 0x000fe200078e0208 */
[----:B------:R-:W-:-:S02]  /*0190*/  ISETP.GE.AND P3, PT, R8, 0x4, PT ;  /* 0x000000040800780c */ /* 0x000fc40003f66270 */
[----:B------:R-:W-:Y:S01]  /*01a0*/  ISETP.GT.AND P1, PT, R8, 0x3, !P2 ;  /* 0x000000030800780c */ /* 0x000fe20005724270 */
[----:B------:R-:W-:Y:S01]  /*01b0*/  IMAD R6, R5, 0x18, RZ ;  /* 0x0000001805067824 */ /* 0x000fe200078e02ff */
[----:B------:R-:W-:-:S03]  /*01c0*/  ISETP.LT.AND P0, PT, R0, 0x180, !P3 ;  /* 0x000001800000780c */ /* 0x000fc60005f01270 */
[----:B------:R-:W-:Y:S02]  /*01d0*/  VIADD R4, R6, 0xffffffa1 ;  /* 0xffffffa106047836 */ /* 0x000fe40000000000 */
[----:B------:R-:W-:Y:S02]  /*01e0*/  IMAD R11, R9, 0x2, R6 ;  /* 0x00000002090b7824 */ /* 0x000fe400078e0206 */
[C---:B------:R-:W-:Y:S02]  /*01f0*/  IMAD R15, R7.reuse, 0x2, R4 ;  /* 0x00000002070f7824 */ /* 0x040fe400078e0204 */
[----:B------:R-:W-:Y:S02]  /*0200*/  IMAD R5, R7, 0x2, R6 ;  /* 0x0000000207057824 */ /* 0x000fe400078e0206 */
[----:B------:R-:W-:Y:S02]  /*0210*/  IMAD R17, R9, 0x2, R4 ;  /* 0x0000000209117824 */ /* 0x000fe400078e0204 */
[----:B-1----:R-:W-:Y:S01]  /*0220*/  IMAD.WIDE R8, R15, 0x4, R2 ;  /* 0x000000040f087825 */ /* 0x002fe200078e0202 */
[----:B------:R-:W-:-:S03]  /*0230*/  CS2R R14, SRZ ;  /* 0x00000000000e7805 */ /* 0x000fc6000001ff00 */
[--C-:B------:R-:W-:Y:S02]  /*0240*/  IMAD.WIDE R6, R11, 0x4, R2.reuse ;  /* 0x000000040b067825 */ /* 0x100fe400078e0202 */
[----:B------:R-:W1:Y:S01]  /*0250*/  LDC.64 R10, c[0x0][0x218] ;  /* 0x00008600ff0a7b82 */ /* 0x000e620000000a00 */
[----:B------:R-:W2:Y:S01]  /*0260*/  @P1 LDG.E.EL R14, desc[UR4][R8.64] ;  /* 0x00000004080e1981 */ /* 0x000ea2000c2e1900 */
[----:B------:R-:W-:-:S03]  /*0270*/  IMAD.WIDE R4, R5, 0x4, R2 ;  /* 0x0000000405047825 */ /* 0x000fc600078e0202 */
[----:B------:R-:W3:Y:S01]  /*0280*/  @P0 LDG.E.EL R13, desc[UR4][R6.64] ;  /* 0x00000004060d0981 */ /* 0x000ee2000c2e1900 */
[----:B------:R-:W-:-:S03]  /*0290*/  IMAD.WIDE R2, R17, 0x4, R2 ;  /* 0x0000000411027825 */ /* 0x000fc600078e0202 */
[----:B------:R-:W4:Y:S04]  /*02a0*/  @P0 LDG.E.EL R12, desc[UR4][R4.64] ;  /* 0x00000004040c0981 */ /* 0x000f28000c2e1900 */
[----:B------:R-:W5:Y:S01]  /*02b0*/  @P1 LDG.E.EL R15, desc[UR4][R2.64] ;  /* 0x00000004020f1981 */ /* 0x000f62000c2e1900 */
[----:B-1----:R-:W-:Y:S01]  /*02c0*/  IMAD.WIDE R10, R0, 0x4, R10 ;  /* 0x00000004000a7825 */ /* 0x002fe200078e020a */
[----:B---3--:R-:W-:Y:S02]  /*02d0*/  SEL R17, R13, RZ, P0 ;  /* 0x000000ff0d117207 */ /* 0x008fe40000000000 */
[----:B--2---:R-:W-:Y:S02]  /*02e0*/  SEL R13, R14, RZ, P1 ;  /* 0x000000ff0e0d7207 */ /* 0x004fe40000800000 */
[----:B----4-:R-:W-:-:S02]  /*02f0*/  SEL R12, R12, RZ, P0 ;  /* 0x000000ff0c0c7207 */ /* 0x010fc40000000000 */
[----:B-----5:R-:W-:Y:S02]  /*0300*/  @P3 SEL R17, R15, RZ, P1 ;  /* 0x000000ff0f113207 */ /* 0x020fe40000800000 */
[----:B------:R-:W-:Y:S01]  /*0310*/  SEL R16, R12, R13, !P3 ;  /* 0x0000000d0c107207 */ /* 0x000fe20005800000 */
[----:B------:R-:W-:Y:S06]  /*0320*/  @P2 EXIT ;  /* 0x000000000000294d */ /* 0x000fec0003800000 */
[----:B------:R-:W-:Y:S01]  /*0330*/  STG.E.64 desc[UR4][R10.64], R16 ;  /* 0x000000100a007986 */ /* 0x000fe2000c101b04 */
[----:B------:R-:W-:Y:S05]  /*0340*/  EXIT ;  /* 0x000000000000794d */ /* 0x000fea0003800000 */
.L_x_0:
[----:B------:R-:W-:-:S00]  /*0350*/  BRA `(.L_x_0) ;  /* 0xfffffffc00fc7947 */ /* 0x000fc0000383ffff */
[----:B------:R-:W-:-:S00]  /*0360*/  NOP ;  /* 0x0000000000007918 */ /* 0x000fc00000000000 */
        /* <DEDUP_REMOVED lines=9> */
.L_x_1:


//--------------------- .nv.constant0.triton_poi_fused_cat_0 --------------------------
	.section	.nv.constant0.triton_poi_fused_cat_0,"a",@progbits
	.sectionflags	@""
	.align	4
.nv.constant0.triton_poi_fused_cat_0:
	.zero		548
